//
// Generated by NVIDIA NVVM Compiler
//
// Compiler Build ID: CL-36424714
// Cuda compilation tools, release 13.0, V13.0.88
// Based on NVVM 20.0.0
//

.version 9.0
.target sm_100
.address_size 64

	// .globl	_Z18sumReductionKernelPfi
.extern .shared .align 16 .b8 shared[];

.visible .entry _Z18sumReductionKernelPfi(
	.param .u64 .ptr .align 1 _Z18sumReductionKernelPfi_param_0,
	.param .u32 _Z18sumReductionKernelPfi_param_1
)
{
	.reg .pred 	%p<8>;
	.reg .b32 	%r<19>;
	.reg .b32 	%f<28>;
	.reg .b64 	%rd<7>;

	ld.param.u64 	%rd2, [_Z18sumReductionKernelPfi_param_0];
	ld.param.u32 	%r9, [_Z18sumReductionKernelPfi_param_1];
	cvta.to.global.u64 	%rd1, %rd2;
	mov.u32 	%r1, %tid.x;
	setp.ge.s32 	%p1, %r1, %r9;
	shl.b32 	%r10, %r1, 2;
	mov.u32 	%r11, shared;
	add.s32 	%r2, %r11, %r10;
	@%p1 bra 	$L__BB0_4;
	mov.u32 	%r12, %nctaid.x;
	mov.u32 	%r13, %ntid.x;
	mul.lo.s32 	%r3, %r12, %r13;
	ld.shared.f32 	%f27, [%r2];
	mov.u32 	%r17, %r1;
$L__BB0_2:
	mul.wide.s32 	%rd3, %r17, 4;
	add.s64 	%rd4, %rd1, %rd3;
	ld.global.f32 	%f4, [%rd4];
	add.f32 	%f27, %f4, %f27;
	add.s32 	%r17, %r17, %r3;
	setp.lt.s32 	%p2, %r17, %r9;
	@%p2 bra 	$L__BB0_2;
	st.shared.f32 	[%r2], %f27;
$L__BB0_4:
	bar.sync 	0;
	mov.u32 	%r18, %ntid.x;
	setp.lt.u32 	%p3, %r18, 66;
	@%p3 bra 	$L__BB0_8;
$L__BB0_5:
	shr.u32 	%r8, %r18, 1;
	setp.ge.u32 	%p4, %r1, %r8;
	@%p4 bra 	$L__BB0_7;
	shl.b32 	%r14, %r8, 2;
	add.s32 	%r15, %r2, %r14;
	ld.shared.f32 	%f5, [%r15];
	ld.shared.f32 	%f6, [%r2];
	add.f32 	%f7, %f5, %f6;
	st.shared.f32 	[%r2], %f7;
$L__BB0_7:
	bar.sync 	0;
	setp.gt.u32 	%p5, %r18, 131;
	mov.u32 	%r18, %r8;
	@%p5 bra 	$L__BB0_5;
$L__BB0_8:
	setp.gt.u32 	%p6, %r1, 31;
	@%p6 bra 	$L__BB0_11;
	ld.volatile.shared.f32 	%f8, [%r2+128];
	ld.volatile.shared.f32 	%f9, [%r2];
	add.f32 	%f10, %f8, %f9;
	st.volatile.shared.f32 	[%r2], %f10;
	ld.volatile.shared.f32 	%f11, [%r2+64];
	ld.volatile.shared.f32 	%f12, [%r2];
	add.f32 	%f13, %f11, %f12;
	st.volatile.shared.f32 	[%r2], %f13;
	ld.volatile.shared.f32 	%f14, [%r2+32];
	ld.volatile.shared.f32 	%f15, [%r2];
	add.f32 	%f16, %f14, %f15;
	st.volatile.shared.f32 	[%r2], %f16;
	ld.volatile.shared.f32 	%f17, [%r2+16];
	ld.volatile.shared.f32 	%f18, [%r2];
	add.f32 	%f19, %f17, %f18;
	st.volatile.shared.f32 	[%r2], %f19;
	ld.volatile.shared.f32 	%f20, [%r2+8];
	ld.volatile.shared.f32 	%f21, [%r2];
	add.f32 	%f22, %f20, %f21;
	st.volatile.shared.f32 	[%r2], %f22;
	ld.volatile.shared.f32 	%f23, [%r2+4];
	ld.volatile.shared.f32 	%f24, [%r2];
	add.f32 	%f25, %f23, %f24;
	st.volatile.shared.f32 	[%r2], %f25;
	setp.ne.s32 	%p7, %r1, 0;
	@%p7 bra 	$L__BB0_11;
	ld.shared.f32 	%f26, [shared];
	mov.u32 	%r16, %ctaid.x;
	mul.wide.u32 	%rd5, %r16, 4;
	add.s64 	%rd6, %rd1, %rd5;
	st.global.f32 	[%rd6], %f26;
$L__BB0_11:
	ret;

}
	// .globl	_Z18maxReductionKernelPfi
.visible .entry _Z18maxReductionKernelPfi(
	.param .u64 .ptr .align 1 _Z18maxReductionKernelPfi_param_0,
	.param .u32 _Z18maxReductionKernelPfi_param_1
)
{
	.reg .pred 	%p<8>;
	.reg .b32 	%r<19>;
	.reg .b32 	%f<28>;
	.reg .b64 	%rd<7>;

	ld.param.u64 	%rd2, [_Z18maxReductionKernelPfi_param_0];
	ld.param.u32 	%r9, [_Z18maxReductionKernelPfi_param_1];
	cvta.to.global.u64 	%rd1, %rd2;
	mov.u32 	%r1, %tid.x;
	setp.ge.s32 	%p1, %r1, %r9;
	shl.b32 	%r10, %r1, 2;
	mov.u32 	%r11, shared;
	add.s32 	%r2, %r11, %r10;
	@%p1 bra 	$L__BB1_4;
	mov.u32 	%r12, %nctaid.x;
	mov.u32 	%r13, %ntid.x;
	mul.lo.s32 	%r3, %r12, %r13;
	ld.shared.f32 	%f27, [%r2];
	mov.u32 	%r17, %r1;
$L__BB1_2:
	mul.wide.s32 	%rd3, %r17, 4;
	add.s64 	%rd4, %rd1, %rd3;
	ld.global.f32 	%f4, [%rd4];
	max.f32 	%f27, %f27, %f4;
	add.s32 	%r17, %r17, %r3;
	setp.lt.s32 	%p2, %r17, %r9;
	@%p2 bra 	$L__BB1_2;
	st.shared.f32 	[%r2], %f27;
$L__BB1_4:
	bar.sync 	0;
	mov.u32 	%r18, %ntid.x;
	setp.lt.u32 	%p3, %r18, 66;
	@%p3 bra 	$L__BB1_8;
$L__BB1_5:
	shr.u32 	%r8, %r18, 1;
	setp.ge.u32 	%p4, %r1, %r8;
	@%p4 bra 	$L__BB1_7;
	shl.b32 	%r14, %r8, 2;
	add.s32 	%r15, %r2, %r14;
	ld.shared.f32 	%f5, [%r15];
	ld.shared.f32 	%f6, [%r2];
	max.f32 	%f7, %f5, %f6;
	st.shared.f32 	[%r2], %f7;
$L__BB1_7:
	bar.sync 	0;
	setp.gt.u32 	%p5, %r18, 131;
	mov.u32 	%r18, %r8;
	@%p5 bra 	$L__BB1_5;
$L__BB1_8:
	setp.gt.u32 	%p6, %r1, 31;
	@%p6 bra 	$L__BB1_11;
	ld.volatile.shared.f32 	%f8, [%r2+128];
	ld.volatile.shared.f32 	%f9, [%r2];
	max.f32 	%f10, %f8, %f9;
	st.volatile.shared.f32 	[%r2], %f10;
	ld.volatile.shared.f32 	%f11, [%r2+64];
	ld.volatile.shared.f32 	%f12, [%r2];
	max.f32 	%f13, %f11, %f12;
	st.volatile.shared.f32 	[%r2], %f13;
	ld.volatile.shared.f32 	%f14, [%r2+32];
	ld.volatile.shared.f32 	%f15, [%r2];
	max.f32 	%f16, %f14, %f15;
	st.volatile.shared.f32 	[%r2], %f16;
	ld.volatile.shared.f32 	%f17, [%r2+16];
	ld.volatile.shared.f32 	%f18, [%r2];
	max.f32 	%f19, %f17, %f18;
	st.volatile.shared.f32 	[%r2], %f19;
	ld.volatile.shared.f32 	%f20, [%r2+8];
	ld.volatile.shared.f32 	%f21, [%r2];
	max.f32 	%f22, %f20, %f21;
	st.volatile.shared.f32 	[%r2], %f22;
	ld.volatile.shared.f32 	%f23, [%r2+4];
	ld.volatile.shared.f32 	%f24, [%r2];
	max.f32 	%f25, %f23, %f24;
	st.volatile.shared.f32 	[%r2], %f25;
	setp.ne.s32 	%p7, %r1, 0;
	@%p7 bra 	$L__BB1_11;
	ld.shared.f32 	%f26, [shared];
	mov.u32 	%r16, %ctaid.x;
	mul.wide.u32 	%rd5, %r16, 4;
	add.s64 	%rd6, %rd1, %rd5;
	st.global.f32 	[%rd6], %f26;
$L__BB1_11:
	ret;

}


// ===== COMPILED SASS (sm_100) =====

	.target	sm_100

	.elftype	@"ET_EXEC"


//--------------------- .note.nv.tkinfo           --------------------------
	.section	.note.nv.tkinfo,"",@"SHT_NOTE"
	.sectionflags	@"SHF_NOTE_NV_TKINFO"
	.tkinfo
        /*0018*/ 	.word	0x00000002
        /*0030*/ 	.string	""
        /*0030*/ 	.string	"ptxas"
        /*0030*/ 	.string	"Cuda compilation tools, release 13.0, V13.0.88"
        /*0030*/ 	.string	"Build cuda_13.0.r13.0/compiler.36424714_0"
        /*0030*/ 	.string	"-arch sm_100 -m 64 "



//--------------------- .note.nv.cuinfo           --------------------------
	.section	.note.nv.cuinfo,"",@"SHT_NOTE"
	.sectionflags	@"SHF_NOTE_NV_CUINFO"
        /*0018*/ 	.short	0x0002
        /*001a*/ 	.short	0x0064
        /*001c*/ 	.short	0x0082
	.zero		2


//--------------------- .nv.info                  --------------------------
	.section	.nv.info,"",@"SHT_CUDA_INFO"
	.align	4


	//----- nvinfo : EIATTR_REGCOUNT
	.align		4
        /*0000*/ 	.byte	0x04, 0x2f
        /*0002*/ 	.short	(.L_1 - .L_0)
	.align		4
.L_0:
        /*0004*/ 	.word	index@(_Z18sumReductionKernelPfi)
        /*0008*/ 	.word	0x0000000c


	//----- nvinfo : EIATTR_FRAME_SIZE
	.align		4
.L_1:
        /*000c*/ 	.byte	0x04, 0x11
        /*000e*/ 	.short	(.L_3 - .L_2)
	.align		4
.L_2:
        /*0010*/ 	.word	index@(_Z18sumReductionKernelPfi)
        /*0014*/ 	.word	0x00000000


	//----- nvinfo : EIATTR_REGCOUNT
	.align		4
.L_3:
        /*0018*/ 	.byte	0x04, 0x2f
        /*001a*/ 	.short	(.L_5 - .L_4)
	.align		4
.L_4:
        /*001c*/ 	.word	index@(_Z18maxReductionKernelPfi)
        /*0020*/ 	.word	0x0000000c


	//----- nvinfo : EIATTR_FRAME_SIZE
	.align		4
.L_5:
        /*0024*/ 	.byte	0x04, 0x11
        /*0026*/ 	.short	(.L_7 - .L_6)
	.align		4
.L_6:
        /*0028*/ 	.word	index@(_Z18maxReductionKernelPfi)
        /*002c*/ 	.word	0x00000000


	//----- nvinfo : EIATTR_MIN_STACK_SIZE
	.align		4
.L_7:
        /*0030*/ 	.byte	0x04, 0x12
        /*0032*/ 	.short	(.L_9 - .L_8)
	.align		4
.L_8:
        /*0034*/ 	.word	index@(_Z18maxReductionKernelPfi)
        /*0038*/ 	.word	0x00000000


	//----- nvinfo : EIATTR_MIN_STACK_SIZE
	.align		4
.L_9:
        /*003c*/ 	.byte	0x04, 0x12
        /*003e*/ 	.short	(.L_11 - .L_10)
	.align		4
.L_10:
        /*0040*/ 	.word	index@(_Z18sumReductionKernelPfi)
        /*0044*/ 	.word	0x00000000
.L_11:


//--------------------- .nv.compat                --------------------------
	.section	.nv.compat,"",@"SHT_CUDA_COMPAT_INFO"
	.align	4
        /*0000*/ 	.byte	0x02, 0x09, 0x00, 0x00, 0x02, 0x02, 0x01, 0x00, 0x02, 0x05, 0x05, 0x00, 0x03, 0x07, 0x01, 0x01
        /*0010*/ 	.byte	0x02, 0x03, 0x00, 0x00, 0x02, 0x06, 0x01, 0x00, 0x04, 0x0b, 0x08, 0x00, 0x09, 0x00, 0x00, 0x00
        /*0020*/ 	.byte	0x00, 0x00, 0x00, 0x00


//--------------------- .nv.info._Z18maxReductionKernelPfi --------------------------
	.section	.nv.info._Z18maxReductionKernelPfi,"",@"SHT_CUDA_INFO"
	.sectionflags	@""
	.align	4


	//----- nvinfo : EIATTR_CUDA_API_VERSION
	.align		4
        /*0000*/ 	.byte	0x04, 0x37
        /*0002*/ 	.short	(.L_13 - .L_12)
.L_12:
        /*0004*/ 	.word	0x00000082


	//----- nvinfo : EIATTR_KPARAM_INFO
	.align		4
.L_13:
        /*0008*/ 	.byte	0x04, 0x17
        /*000a*/ 	.short	(.L_15 - .L_14)
.L_14:
        /*000c*/ 	.word	0x00000000
        /*0010*/ 	.short	0x0001
        /*0012*/ 	.short	0x0008
        /*0014*/ 	.byte	0x00, 0xf0, 0x11, 0x00


	//----- nvinfo : EIATTR_KPARAM_INFO
	.align		4
.L_15:
        /*0018*/ 	.byte	0x04, 0x17
        /*001a*/ 	.short	(.L_17 - .L_16)
.L_16:
        /*001c*/ 	.word	0x00000000
        /*0020*/ 	.short	0x0000
        /*0022*/ 	.short	0x0000
        /*0024*/ 	.byte	0x00, 0xf5, 0x21, 0x00


	//----- nvinfo : EIATTR_SPARSE_MMA_MASK
	.align		4
.L_17:
        /*0028*/ 	.byte	0x03, 0x50
        /*002a*/ 	.short	0x0000


	//----- nvinfo : EIATTR_MAXREG_COUNT
	.align		4
        /*002c*/ 	.byte	0x03, 0x1b
        /*002e*/ 	.short	0x00ff


	//----- nvinfo : EIATTR_NUM_BARRIERS
	.align		4
        /*0030*/ 	.byte	0x02, 0x4c
        /*0032*/ 	.byte	0x01
	.zero		1


	//----- nvinfo : EIATTR_MERCURY_ISA_VERSION
	.align		4
        /*0034*/ 	.byte	0x03, 0x5f
        /*0036*/ 	.short	0x0101


	//----- nvinfo : EIATTR_VRC_CTA_INIT_COUNT
	.align		4
        /*0038*/ 	.byte	0x02, 0x4a
	.zero		1
	.zero		1


	//----- nvinfo : EIATTR_EXIT_INSTR_OFFSETS
	.align		4
        /*003c*/ 	.byte	0x04, 0x1c
        /*003e*/ 	.short	(.L_19 - .L_18)


	//   ....[0]....
.L_18:
        /*0040*/ 	.word	0x000002c0


	//   ....[1]....
        /*0044*/ 	.word	0x00000460


	//   ....[2]....
        /*0048*/ 	.word	0x000004f0


	//----- nvinfo : EIATTR_CRS_STACK_SIZE
	.align		4
.L_19:
        /*004c*/ 	.byte	0x04, 0x1e
        /*004e*/ 	.short	(.L_21 - .L_20)
.L_20:
        /*0050*/ 	.word	0x00000000


	//----- nvinfo : EIATTR_CBANK_PARAM_SIZE
	.align		4
.L_21:
        /*0054*/ 	.byte	0x03, 0x19
        /*0056*/ 	.short	0x000c


	//----- nvinfo : EIATTR_PARAM_CBANK
	.align		4
        /*0058*/ 	.byte	0x04, 0x0a
        /*005a*/ 	.short	(.L_23 - .L_22)
	.align		4
.L_22:
        /*005c*/ 	.word	index@(.nv.constant0._Z18maxReductionKernelPfi)
        /*0060*/ 	.short	0x0380
        /*0062*/ 	.short	0x000c


	//----- nvinfo : EIATTR_SW_WAR
	.align		4
.L_23:
        /*0064*/ 	.byte	0x04, 0x36
        /*0066*/ 	.short	(.L_25 - .L_24)
.L_24:
        /*0068*/ 	.word	0x00000008
.L_25:


//--------------------- .nv.info._Z18sumReductionKernelPfi --------------------------
	.section	.nv.info._Z18sumReductionKernelPfi,"",@"SHT_CUDA_INFO"
	.sectionflags	@""
	.align	4


	//----- nvinfo : EIATTR_CUDA_API_VERSION
	.align		4
        /*0000*/ 	.byte	0x04, 0x37
        /*0002*/ 	.short	(.L_27 - .L_26)
.L_26:
        /*0004*/ 	.word	0x00000082


	//----- nvinfo : EIATTR_KPARAM_INFO
	.align		4
.L_27:
        /*0008*/ 	.byte	0x04, 0x17
        /*000a*/ 	.short	(.L_29 - .L_28)
.L_28:
        /*000c*/ 	.word	0x00000000
        /*0010*/ 	.short	0x0001
        /*0012*/ 	.short	0x0008
        /*0014*/ 	.byte	0x00, 0xf0, 0x11, 0x00


	//----- nvinfo : EIATTR_KPARAM_INFO
	.align		4
.L_29:
        /*0018*/ 	.byte	0x04, 0x17
        /*001a*/ 	.short	(.L_31 - .L_30)
.L_30:
        /*001c*/ 	.word	0x00000000
        /*0020*/ 	.short	0x0000
        /*0022*/ 	.short	0x0000
        /*0024*/ 	.byte	0x00, 0xf5, 0x21, 0x00


	//----- nvinfo : EIATTR_SPARSE_MMA_MASK
	.align		4
.L_31:
        /*0028*/ 	.byte	0x03, 0x50
        /*002a*/ 	.short	0x0000


	//----- nvinfo : EIATTR_MAXREG_COUNT
	.align		4
        /*002c*/ 	.byte	0x03, 0x1b
        /*002e*/ 	.short	0x00ff


	//----- nvinfo : EIATTR_NUM_BARRIERS
	.align		4
        /*0030*/ 	.byte	0x02, 0x4c
        /*0032*/ 	.byte	0x01
	.zero		1


	//----- nvinfo : EIATTR_MERCURY_ISA_VERSION
	.align		4
        /*0034*/ 	.byte	0x03, 0x5f
        /*0036*/ 	.short	0x0101


	//----- nvinfo : EIATTR_VRC_CTA_INIT_COUNT
	.align		4
        /*0038*/ 	.byte	0x02, 0x4a
	.zero		1
	.zero		1


	//----- nvinfo : EIATTR_EXIT_INSTR_OFFSETS
	.align		4
        /*003c*/ 	.byte	0x04, 0x1c
        /*003e*/ 	.short	(.L_33 - .L_32)


	//   ....[0]....
.L_32:
        /*0040*/ 	.word	0x000002c0


	//   ....[1]....
        /*0044*/ 	.word	0x00000460


	//   ....[2]....
        /*0048*/ 	.word	0x000004f0


	//----- nvinfo : EIATTR_CRS_STACK_SIZE
	.align		4
.L_33:
        /*004c*/ 	.byte	0x04, 0x1e
        /*004e*/ 	.short	(.L_35 - .L_34)
.L_34:
        /*0050*/ 	.word	0x00000000


	//----- nvinfo : EIATTR_CBANK_PARAM_SIZE
	.align		4
.L_35:
        /*0054*/ 	.byte	0x03, 0x19
        /*0056*/ 	.short	0x000c


	//----- nvinfo : EIATTR_PARAM_CBANK
	.align		4
        /*0058*/ 	.byte	0x04, 0x0a
        /*005a*/ 	.short	(.L_37 - .L_36)
	.align		4
.L_36:
        /*005c*/ 	.word	index@(.nv.constant0._Z18sumReductionKernelPfi)
        /*0060*/ 	.short	0x0380
        /*0062*/ 	.short	0x000c


	//----- nvinfo : EIATTR_SW_WAR
	.align		4
.L_37:
        /*0064*/ 	.byte	0x04, 0x36
        /*0066*/ 	.short	(.L_39 - .L_38)
.L_38:
        /*0068*/ 	.word	0x00000008
.L_39:


//--------------------- .nv.callgraph             --------------------------
	.section	.nv.callgraph,"",@"SHT_CUDA_CALLGRAPH"
	.align	4
	.sectionentsize	8
	.align		4
        /*0000*/ 	.word	0x00000000
	.align		4
        /*0004*/ 	.word	0xffffffff
	.align		4
        /*0008*/ 	.word	0x00000000
	.align		4
        /*000c*/ 	.word	0xfffffffe
	.align		4
        /*0010*/ 	.word	0x00000000
	.align		4
        /*0014*/ 	.word	0xfffffffd
	.align		4
        /*0018*/ 	.word	0x00000000
	.align		4
        /*001c*/ 	.word	0xfffffffc


//--------------------- .text._Z18maxReductionKernelPfi --------------------------
	.section	.text._Z18maxReductionKernelPfi,"ax",@progbits
	.align	128
        .global         _Z18maxReductionKernelPfi
        .type           _Z18maxReductionKernelPfi,@function
        .size           _Z18maxReductionKernelPfi,(.L_x_14 - _Z18maxReductionKernelPfi)
        .other          _Z18maxReductionKernelPfi,@"STO_CUDA_ENTRY STV_DEFAULT"
_Z18maxReductionKernelPfi:
.text._Z18maxReductionKernelPfi:
[----:B------:R-:W-:Y:S01]  /*0000*/  LDC R1, c[0x0][0x37c] ;  /* 0x0000df00ff017b82 */ /* 0x000fe20000000800 */
[----:B------:R-:W0:Y:S07]  /*0010*/  S2R R2, SR_TID.X ;  /* 0x0000000000027919 */ /* 0x000e2e0000002100 */
[----:B------:R-:W1:Y:S01]  /*0020*/  S2UR UR5, SR_CgaCtaId ;  /* 0x00000000000579c3 */ /* 0x000e620000008800 */
[----:B------:R-:W0:Y:S01]  /*0030*/  LDCU UR8, c[0x0][0x388] ;  /* 0x00007100ff0877ac */ /* 0x000e220008000800 */
[----:B------:R-:W-:Y:S01]  /*0040*/  BSSY.RECONVERGENT B0, `(.L_x_0) ;  /* 0x0000016000007945 */ /* 0x000fe20003800200 */
[----:B------:R-:W-:Y:S01]  /*0050*/  UMOV UR4, 0x400 ;  /* 0x0000040000047882 */ /* 0x000fe20000000000 */
[----:B------:R-:W2:Y:S01]  /*0060*/  LDCU.64 UR6, c[0x0][0x358] ;  /* 0x00006b00ff0677ac */ /* 0x000ea20008000a00 */
[----:B-1----:R-:W-:Y:S01]  /*0070*/  ULEA UR4, UR5, UR4, 0x18 ;  /* 0x0000000405047291 */ /* 0x002fe2000f8ec0ff */
[----:B0-----:R-:W-:-:S05]  /*0080*/  ISETP.GE.AND P0, PT, R2, UR8, PT ;  /* 0x0000000802007c0c */ /* 0x001fca000bf06270 */
[----:B------:R-:W-:-:S08]  /*0090*/  LEA R0, R2, UR4, 0x2 ;  /* 0x0000000402007c11 */ /* 0x000fd0000f8e10ff */
[----:B--2---:R-:W-:Y:S05]  /*00a0*/  @P0 BRA `(.L_x_1) ;  /* 0x00000000003c0947 */ /* 0x004fea0003800000 */
[----:B------:R0:W1:Y:S01]  /*00b0*/  LDS R9, [R0] ;  /* 0x0000000000097984 */ /* 0x0000620000000800 */
[----:B------:R-:W2:Y:S01]  /*00c0*/  LDCU UR4, c[0x0][0x370] ;  /* 0x00006e00ff0477ac */ /* 0x000ea20008000800 */
[----:B------:R-:W2:Y:S01]  /*00d0*/  LDC R3, c[0x0][0x360] ;  /* 0x0000d800ff037b82 */ /* 0x000ea20000000800 */
[----:B------:R-:W-:Y:S01]  /*00e0*/  BSSY.RECONVERGENT B1, `(.L_x_2) ;  /* 0x000000a000017945 */ /* 0x000fe20003800200 */
[----:B------:R-:W-:-:S06]  /*00f0*/  IMAD.MOV.U32 R8, RZ, RZ, R2 ;  /* 0x000000ffff087224 */ /* 0x000fcc00078e0002 */
[----:B------:R-:W3:Y:S01]  /*0100*/  LDC.64 R6, c[0x0][0x380] ;  /* 0x0000e000ff067b82 */ /* 0x000ee20000000a00 */
[----:B012---:R-:W-:-:S07]  /*0110*/  IMAD R3, R3, UR4, RZ ;  /* 0x0000000403037c24 */ /* 0x007fce000f8e02ff */
.L_x_3:
[----:B---3--:R-:W-:-:S06]  /*0120*/  IMAD.WIDE R4, R8, 0x4, R6 ;  /* 0x0000000408047825 */ /* 0x008fcc00078e0206 */
[----:B------:R-:W2:Y:S01]  /*0130*/  LDG.E R4, desc[UR6][R4.64] ;  /* 0x0000000604047981 */ /* 0x000ea2000c1e1900 */
[----:B------:R-:W-:-:S05]  /*0140*/  IMAD.IADD R8, R3, 0x1, R8 ;  /* 0x0000000103087824 */ /* 0x000fca00078e0208 */
[----:B------:R-:W-:Y:S02]  /*0150*/  ISETP.GE.AND P0, PT, R8, UR8, PT ;  /* 0x0000000808007c0c */ /* 0x000fe4000bf06270 */
[----:B--2---:R-:W-:-:S11]  /*0160*/  FMNMX R9, R4, R9, !PT ;  /* 0x0000000904097209 */ /* 0x004fd60007800000 */
[----:B------:R-:W-:Y:S05]  /*0170*/  @!P0 BRA `(.L_x_3) ;  /* 0xfffffffc00e88947 */ /* 0x000fea000383ffff */
[----:B------:R-:W-:Y:S05]  /*0180*/  BSYNC.RECONVERGENT B1 ;  /* 0x0000000000017941 */ /* 0x000fea0003800200 */
.L_x_2:
[----:B------:R0:W-:Y:S02]  /*0190*/  STS [R0], R9 ;  /* 0x0000000900007388 */ /* 0x0001e40000000800 */
.L_x_1:
[----:B------:R-:W-:Y:S05]  /*01a0*/  BSYNC.RECONVERGENT B0 ;  /* 0x0000000000007941 */ /* 0x000fea0003800200 */
.L_x_0:
[----:B------:R-:W1:Y:S01]  /*01b0*/  LDCU UR4, c[0x0][0x360] ;  /* 0x00006c00ff0477ac */ /* 0x000e620008000800 */
[----:B------:R-:W-:Y:S01]  /*01c0*/  BAR.SYNC.DEFER_BLOCKING 0x0 ;  /* 0x0000000000007b1d */ /* 0x000fe20000010000 */
[----:B------:R-:W-:Y:S01]  /*01d0*/  ISETP.GT.U32.AND P0, PT, R2, 0x1f, PT ;  /* 0x0000001f0200780c */ /* 0x000fe20003f04070 */
[----:B-1----:R-:W-:-:S09]  /*01e0*/  UISETP.GE.U32.AND UP0, UPT, UR4, 0x42, UPT ;  /* 0x000000420400788c */ /* 0x002fd2000bf06070 */
[----:B------:R-:W-:Y:S05]  /*01f0*/  BRA.U !UP0, `(.L_x_4) ;  /* 0x0000000108307547 */ /* 0x000fea000b800000 */
[----:B------:R-:W-:-:S07]  /*0200*/  IMAD.U32 R3, RZ, RZ, UR4 ;  /* 0x00000004ff037e24 */ /* 0x000fce000f8e00ff */
.L_x_5:
[----:B------:R-:W-:-:S04]  /*0210*/  SHF.R.U32.HI R7, RZ, 0x1, R3 ;  /* 0x00000001ff077819 */ /* 0x000fc80000011603 */
[----:B------:R-:W-:-:S13]  /*0220*/  ISETP.GE.U32.AND P1, PT, R2, R7, PT ;  /* 0x000000070200720c */ /* 0x000fda0003f26070 */
[----:B------:R-:W-:Y:S01]  /*0230*/  @!P1 IMAD R4, R7, 0x4, R0 ;  /* 0x0000000407049824 */ /* 0x000fe200078e0200 */
[----:B------:R-:W-:Y:S05]  /*0240*/  @!P1 LDS R5, [R0] ;  /* 0x0000000000059984 */ /* 0x000fea0000000800 */
[----:B------:R-:W1:Y:S02]  /*0250*/  @!P1 LDS R4, [R4] ;  /* 0x0000000004049984 */ /* 0x000e640000000800 */
[----:B-1----:R-:W-:-:S05]  /*0260*/  @!P1 FMNMX R5, R4, R5, !PT ;  /* 0x0000000504059209 */ /* 0x002fca0007800000 */
[----:B------:R1:W-:Y:S01]  /*0270*/  @!P1 STS [R0], R5 ;  /* 0x0000000500009388 */ /* 0x0003e20000000800 */
[----:B------:R-:W-:Y:S01]  /*0280*/  BAR.SYNC.DEFER_BLOCKING 0x0 ;  /* 0x0000000000007b1d */ /* 0x000fe20000010000 */
[----:B------:R-:W-:Y:S01]  /*0290*/  ISETP.GT.U32.AND P1, PT, R3, 0x83, PT ;  /* 0x000000830300780c */ /* 0x000fe20003f24070 */
[----:B------:R-:W-:-:S12]  /*02a0*/  IMAD.MOV.U32 R3, RZ, RZ, R7 ;  /* 0x000000ffff037224 */ /* 0x000fd800078e0007 */
[----:B-1----:R-:W-:Y:S05]  /*02b0*/  @P1 BRA `(.L_x_5) ;  /* 0xfffffffc00d41947 */ /* 0x002fea000383ffff */
.L_x_4:
[----:B------:R-:W-:Y:S05]  /*02c0*/  @P0 EXIT ;  /* 0x000000000000094d */ /* 0x000fea0003800000 */
[----:B------:R-:W-:Y:S01]  /*02d0*/  LDS R3, [R0+0x80] ;  /* 0x0000800000037984 */ /* 0x000fe20000000800 */
[----:B------:R-:W-:-:S03]  /*02e0*/  ISETP.NE.AND P0, PT, R2, RZ, PT ;  /* 0x000000ff0200720c */ /* 0x000fc60003f05270 */
[----:B------:R-:W1:Y:S02]  /*02f0*/  LDS R4, [R0] ;  /* 0x0000000000047984 */ /* 0x000e640000000800 */
[----:B-1----:R-:W-:-:S05]  /*0300*/  FMNMX R3, R3, R4, !PT ;  /* 0x0000000403037209 */ /* 0x002fca0007800000 */
[----:B------:R-:W-:Y:S04]  /*0310*/  STS [R0], R3 ;  /* 0x0000000300007388 */ /* 0x000fe80000000800 */
[----:B------:R-:W-:Y:S04]  /*0320*/  LDS R4, [R0+0x40] ;  /* 0x0000400000047984 */ /* 0x000fe80000000800 */
        /* <DEDUP_REMOVED lines=8> */
[----:B0-----:R-:W0:Y:S02]  /*03b0*/  LDS R9, [R0] ;  /* 0x0000000000097984 */ /* 0x001e240000000800 */
[----:B0-----:R-:W-:-:S05]  /*03c0*/  FMNMX R9, R4, R9, !PT ;  /* 0x0000000904097209 */ /* 0x001fca0007800000 */
[----:B------:R-:W-:Y:S04]  /*03d0*/  STS [R0], R9 ;  /* 0x0000000900007388 */ /* 0x000fe80000000800 */
[----:B------:R-:W-:Y:S04]  /*03e0*/  LDS R3, [R0+0x8] ;  /* 0x0000080000037984 */ /* 0x000fe80000000800 */
[----:B------:R-:W0:Y:S02]  /*03f0*/  LDS R4, [R0] ;  /* 0x0000000000047984 */ /* 0x000e240000000800 */
[----:B0-----:R-:W-:-:S05]  /*0400*/  FMNMX R3, R3, R4, !PT ;  /* 0x0000000403037209 */ /* 0x001fca0007800000 */
[----:B------:R-:W-:Y:S04]  /*0410*/  STS [R0], R3 ;  /* 0x0000000300007388 */ /* 0x000fe80000000800 */
[----:B------:R-:W-:Y:S04]  /*0420*/  LDS R4, [R0+0x4] ;  /* 0x0000040000047984 */ /* 0x000fe80000000800 */
[----:B------:R-:W0:Y:S02]  /*0430*/  LDS R5, [R0] ;  /* 0x0000000000057984 */ /* 0x000e240000000800 */
[----:B0-----:R-:W-:-:S05]  /*0440*/  FMNMX R5, R4, R5, !PT ;  /* 0x0000000504057209 */ /* 0x001fca0007800000 */
[----:B------:R0:W-:Y:S01]  /*0450*/  STS [R0], R5 ;  /* 0x0000000500007388 */ /* 0x0001e20000000800 */
[----:B------:R-:W-:Y:S05]  /*0460*/  @P0 EXIT ;  /* 0x000000000000094d */ /* 0x000fea0003800000 */
[----:B------:R-:W1:Y:S01]  /*0470*/  S2UR UR5, SR_CgaCtaId ;  /* 0x00000000000579c3 */ /* 0x000e620000008800 */
[----:B------:R-:W-:Y:S01]  /*0480*/  UMOV UR4, 0x400 ;  /* 0x0000040000047882 */ /* 0x000fe20000000000 */
[----:B------:R-:W2:Y:S06]  /*0490*/  S2R R7, SR_CTAID.X ;  /* 0x0000000000077919 */ /* 0x000eac0000002500 */
[----:B------:R-:W2:Y:S01]  /*04a0*/  LDC.64 R2, c[0x0][0x380] ;  /* 0x0000e000ff027b82 */ /* 0x000ea20000000a00 */
[----:B-1----:R-:W-:-:S09]  /*04b0*/  ULEA UR4, UR5, UR4, 0x18 ;  /* 0x0000000405047291 */ /* 0x002fd2000f8ec0ff */
[----:B0-----:R-:W0:Y:S01]  /*04c0*/  LDS R5, [UR4] ;  /* 0x00000004ff057984 */ /* 0x001e220008000800 */
[----:B--2---:R-:W-:-:S05]  /*04d0*/  IMAD.WIDE.U32 R2, R7, 0x4, R2 ;  /* 0x0000000407027825 */ /* 0x004fca00078e0002 */
[----:B0-----:R-:W-:Y:S01]  /*04e0*/  STG.E desc[UR6][R2.64], R5 ;  /* 0x0000000502007986 */ /* 0x001fe2000c101906 */
[----:B------:R-:W-:Y:S05]  /*04f0*/  EXIT ;  /* 0x000000000000794d */ /* 0x000fea0003800000 */
.L_x_6:
[----:B------:R-:W-:-:S00]  /*0500*/  BRA `(.L_x_6) ;  /* 0xfffffffc00fc7947 */ /* 0x000fc0000383ffff */
[----:B------:R-:W-:-:S00]  /*0510*/  NOP ;  /* 0x0000000000007918 */ /* 0x000fc00000000000 */
        /* <DEDUP_REMOVED lines=14> */
.L_x_14:


//--------------------- .text._Z18sumReductionKernelPfi --------------------------
	.section	.text._Z18sumReductionKernelPfi,"ax",@progbits
	.align	128
        .global         _Z18sumReductionKernelPfi
        .type           _Z18sumReductionKernelPfi,@function
        .size           _Z18sumReductionKernelPfi,(.L_x_15 - _Z18sumReductionKernelPfi)
        .other          _Z18sumReductionKernelPfi,@"STO_CUDA_ENTRY STV_DEFAULT"
_Z18sumReductionKernelPfi:
.text._Z18sumReductionKernelPfi:
        /* <DEDUP_REMOVED lines=15> */
[----:B------:R-:W-:-:S06]  /*00f0*/  MOV R8, R2 ;  /* 0x0000000200087202 */ /* 0x000fcc0000000f00 */
[----:B------:R-:W3:Y:S01]  /*0100*/  LDC.64 R6, c[0x0][0x380] ;  /* 0x0000e000ff067b82 */ /* 0x000ee20000000a00 */
[----:B012---:R-:W-:-:S07]  /*0110*/  IMAD R3, R3, UR4, RZ ;  /* 0x0000000403037c24 */ /* 0x007fce000f8e02ff */
.L_x_10:
[----:B---3--:R-:W-:-:S06]  /*0120*/  IMAD.WIDE R4, R8, 0x4, R6 ;  /* 0x0000000408047825 */ /* 0x008fcc00078e0206 */
[----:B------:R-:W2:Y:S01]  /*0130*/  LDG.E R4, desc[UR6][R4.64] ;  /* 0x0000000604047981 */ /* 0x000ea2000c1e1900 */
[----:B------:R-:W-:-:S04]  /*0140*/  IADD3 R8, PT, PT, R3, R8, RZ ;  /* 0x0000000803087210 */ /* 0x000fc80007ffe0ff */
[----:B------:R-:W-:Y:S01]  /*0150*/  ISETP.GE.AND P0, PT, R8, UR8, PT ;  /* 0x0000000808007c0c */ /* 0x000fe2000bf06270 */
[----:B--2---:R-:W-:-:S12]  /*0160*/  FADD R9, R4, R9 ;  /* 0x0000000904097221 */ /* 0x004fd80000000000 */
[----:B------:R-:W-:Y:S05]  /*0170*/  @!P0 BRA `(.L_x_10) ;  /* 0xfffffffc00e88947 */ /* 0x000fea000383ffff */
[----:B------:R-:W-:Y:S05]  /*0180*/  BSYNC.RECONVERGENT B1 ;  /* 0x0000000000017941 */ /* 0x000fea0003800200 */
.L_x_9:
[----:B------:R0:W-:Y:S02]  /*0190*/  STS [R0], R9 ;  /* 0x0000000900007388 */ /* 0x0001e40000000800 */
.L_x_8:
[----:B------:R-:W-:Y:S05]  /*01a0*/  BSYNC.RECONVERGENT B0 ;  /* 0x0000000000007941 */ /* 0x000fea0003800200 */
.L_x_7:
[----:B------:R-:W1:Y:S01]  /*01b0*/  LDCU UR4, c[0x0][0x360] ;  /* 0x00006c00ff0477ac */ /* 0x000e620008000800 */
[----:B------:R-:W-:Y:S01]  /*01c0*/  BAR.SYNC.DEFER_BLOCKING 0x0 ;  /* 0x0000000000007b1d */ /* 0x000fe20000010000 */
[----:B------:R-:W-:Y:S01]  /*01d0*/  ISETP.GT.U32.AND P0, PT, R2, 0x1f, PT ;  /* 0x0000001f0200780c */ /* 0x000fe20003f04070 */
[----:B-1----:R-:W-:-:S09]  /*01e0*/  UISETP.GE.U32.AND UP0, UPT, UR4, 0x42, UPT ;  /* 0x000000420400788c */ /* 0x002fd2000bf06070 */
[----:B------:R-:W-:Y:S05]  /*01f0*/  BRA.U !UP0, `(.L_x_11) ;  /* 0x0000000108307547 */ /* 0x000fea000b800000 */
[----:B------:R-:W-:-:S07]  /*0200*/  MOV R3, UR4 ;  /* 0x0000000400037c02 */ /* 0x000fce0008000f00 */
.L_x_12:
[----:B------:R-:W-:-:S04]  /*0210*/  SHF.R.U32.HI R7, RZ, 0x1, R3 ;  /* 0x00000001ff077819 */ /* 0x000fc80000011603 */
[----:B------:R-:W-:-:S13]  /*0220*/  ISETP.GE.U32.AND P1, PT, R2, R7, PT ;  /* 0x000000070200720c */ /* 0x000fda0003f26070 */
[----:B------:R-:W-:Y:S01]  /*0230*/  @!P1 LEA R4, R7, R0, 0x2 ;  /* 0x0000000007049211 */ /* 0x000fe200078e10ff */
[----:B------:R-:W-:Y:S05]  /*0240*/  @!P1 LDS R5, [R0] ;  /* 0x0000000000059984 */ /* 0x000fea0000000800 */
[----:B------:R-:W1:Y:S02]  /*0250*/  @!P1 LDS R4, [R4] ;  /* 0x0000000004049984 */ /* 0x000e640000000800 */
[----:B-1----:R-:W-:-:S05]  /*0260*/  @!P1 FADD R5, R4, R5 ;  /* 0x0000000504059221 */ /* 0x002fca0000000000 */
[----:B------:R1:W-:Y:S01]  /*0270*/  @!P1 STS [R0], R5 ;  /* 0x0000000500009388 */ /* 0x0003e20000000800 */
[----:B------:R-:W-:Y:S01]  /*0280*/  BAR.SYNC.DEFER_BLOCKING 0x0 ;  /* 0x0000000000007b1d */ /* 0x000fe20000010000 */
[----:B------:R-:W-:Y:S02]  /*0290*/  ISETP.GT.U32.AND P1, PT, R3, 0x83, PT ;  /* 0x000000830300780c */ /* 0x000fe40003f24070 */
[----:B------:R-:W-:-:S11]  /*02a0*/  MOV R3, R7 ;  /* 0x0000000700037202 */ /* 0x000fd60000000f00 */
[----:B-1----:R-:W-:Y:S05]  /*02b0*/  @P1 BRA `(.L_x_12) ;  /* 0xfffffffc00d41947 */ /* 0x002fea000383ffff */
.L_x_11:
[----:B------:R-:W-:Y:S05]  /*02c0*/  @P0 EXIT ;  /* 0x000000000000094d */ /* 0x000fea0003800000 */
[----:B------:R-:W-:Y:S01]  /*02d0*/  LDS R3, [R0+0x80] ;  /* 0x0000800000037984 */ /* 0x000fe20000000800 */
[----:B------:R-:W-:-:S03]  /*02e0*/  ISETP.NE.AND P0, PT, R2, RZ, PT ;  /* 0x000000ff0200720c */ /* 0x000fc60003f05270 */
[----:B------:R-:W1:Y:S02]  /*02f0*/  LDS R4, [R0] ;  /* 0x0000000000047984 */ /* 0x000e640000000800 */
[----:B-1----:R-:W-:-:S05]  /*0300*/  FADD R3, R3, R4 ;  /* 0x0000000403037221 */ /* 0x002fca0000000000 */
[----:B------:R-:W-:Y:S04]  /*0310*/  STS [R0], R3 ;  /* 0x0000000300007388 */ /* 0x000fe80000000800 */
[----:B------:R-:W-:Y:S04]  /*0320*/  LDS R4, [R0+0x40] ;  /* 0x0000400000047984 */ /* 0x000fe80000000800 */
        /* <DEDUP_REMOVED lines=8> */
[----:B0-----:R-:W0:Y:S02]  /*03b0*/  LDS R9, [R0] ;  /* 0x0000000000097984 */ /* 0x001e240000000800 */
[----:B0-----:R-:W-:-:S05]  /*03c0*/  FADD R9, R4, R9 ;  /* 0x0000000904097221 */ /* 0x001fca0000000000 */
[----:B------:R-:W-:Y:S04]  /*03d0*/  STS [R0], R9 ;  /* 0x0000000900007388 */ /* 0x000fe80000000800 */
[----:B------:R-:W-:Y:S04]  /*03e0*/  LDS R3, [R0+0x8] ;  /* 0x0000080000037984 */ /* 0x000fe80000000800 */
[----:B------:R-:W0:Y:S02]  /*03f0*/  LDS R4, [R0] ;  /* 0x0000000000047984 */ /* 0x000e240000000800 */
[----:B0-----:R-:W-:-:S05]  /*0400*/  FADD R3, R3, R4 ;  /* 0x0000000403037221 */ /* 0x001fca0000000000 */
[----:B------:R-:W-:Y:S04]  /*0410*/  STS [R0], R3 ;  /* 0x0000000300007388 */ /* 0x000fe80000000800 */
[----:B------:R-:W-:Y:S04]  /*0420*/  LDS R4, [R0+0x4] ;  /* 0x0000040000047984 */ /* 0x000fe80000000800 */
[----:B------:R-:W0:Y:S02]  /*0430*/  LDS R5, [R0] ;  /* 0x0000000000057984 */ /* 0x000e240000000800 */
[----:B0-----:R-:W-:-:S05]  /*0440*/  FADD R5, R4, R5 ;  /* 0x0000000504057221 */ /* 0x001fca0000000000 */
        /* <DEDUP_REMOVED lines=11> */
.L_x_13:
        /* <DEDUP_REMOVED lines=16> */
.L_x_15:


//--------------------- .nv.shared._Z18maxReductionKernelPfi --------------------------
	.section	.nv.shared._Z18maxReductionKernelPfi,"aw",@nobits
	.sectionflags	@""
	.align	16
	.zero		1024


//--------------------- .nv.shared.reserved.0     --------------------------
	.section	.nv.shared.reserved.0,"aw",@nobits
	.weak		__nv_reservedSMEM_offset_0_alias
	.size		__nv_reservedSMEM_offset_0_alias, 0, 64
	.other		__nv_reservedSMEM_offset_0_alias,@"STO_CUDA_RESERVED_SHARED STV_DEFAULT"
__nv_reservedSMEM_offset_0_alias:
	.zero		0
	.zero		64


//--------------------- .nv.shared._Z18sumReductionKernelPfi --------------------------
	.section	.nv.shared._Z18sumReductionKernelPfi,"aw",@nobits
	.sectionflags	@""
	.align	16
	.zero		1024


//--------------------- .nv.constant0._Z18maxReductionKernelPfi --------------------------
	.section	.nv.constant0._Z18maxReductionKernelPfi,"a",@progbits
	.sectionflags	@""
	.align	4
.nv.constant0._Z18maxReductionKernelPfi:
	.zero		908


//--------------------- .nv.constant0._Z18sumReductionKernelPfi --------------------------
	.section	.nv.constant0._Z18sumReductionKernelPfi,"a",@progbits
	.sectionflags	@""
	.align	4
.nv.constant0._Z18sumReductionKernelPfi:
	.zero		908


//--------------------- SYMBOLS --------------------------

	.type		.nv.reservedSmem.offset0,@object
	.size		.nv.reservedSmem.offset0,0x4
	.type		.nv.reservedSmem.cap,@object
	.size		.nv.reservedSmem.cap,0x4
